//
// Generated by NVIDIA NVVM Compiler
//
// Compiler Build ID: CL-36424714
// Cuda compilation tools, release 13.0, V13.0.88
// Based on NVVM 20.0.0
//

.version 9.0
.target sm_100
.address_size 64

	// .globl	_Z13matrixMultGPUPiS_S_S_S_S_S_S_S_S_S_S_S_S_S_S_i

.visible .entry _Z13matrixMultGPUPiS_S_S_S_S_S_S_S_S_S_S_S_S_S_S_i(
	.param .u64 .ptr .align 1 _Z13matrixMultGPUPiS_S_S_S_S_S_S_S_S_S_S_S_S_S_S_i_param_0,
	.param .u64 .ptr .align 1 _Z13matrixMultGPUPiS_S_S_S_S_S_S_S_S_S_S_S_S_S_S_i_param_1,
	.param .u64 .ptr .align 1 _Z13matrixMultGPUPiS_S_S_S_S_S_S_S_S_S_S_S_S_S_S_i_param_2,
	.param .u64 .ptr .align 1 _Z13matrixMultGPUPiS_S_S_S_S_S_S_S_S_S_S_S_S_S_S_i_param_3,
	.param .u64 .ptr .align 1 _Z13matrixMultGPUPiS_S_S_S_S_S_S_S_S_S_S_S_S_S_S_i_param_4,
	.param .u64 .ptr .align 1 _Z13matrixMultGPUPiS_S_S_S_S_S_S_S_S_S_S_S_S_S_S_i_param_5,
	.param .u64 .ptr .align 1 _Z13matrixMultGPUPiS_S_S_S_S_S_S_S_S_S_S_S_S_S_S_i_param_6,
	.param .u64 .ptr .align 1 _Z13matrixMultGPUPiS_S_S_S_S_S_S_S_S_S_S_S_S_S_S_i_param_7,
	.param .u64 .ptr .align 1 _Z13matrixMultGPUPiS_S_S_S_S_S_S_S_S_S_S_S_S_S_S_i_param_8,
	.param .u64 .ptr .align 1 _Z13matrixMultGPUPiS_S_S_S_S_S_S_S_S_S_S_S_S_S_S_i_param_9,
	.param .u64 .ptr .align 1 _Z13matrixMultGPUPiS_S_S_S_S_S_S_S_S_S_S_S_S_S_S_i_param_10,
	.param .u64 .ptr .align 1 _Z13matrixMultGPUPiS_S_S_S_S_S_S_S_S_S_S_S_S_S_S_i_param_11,
	.param .u64 .ptr .align 1 _Z13matrixMultGPUPiS_S_S_S_S_S_S_S_S_S_S_S_S_S_S_i_param_12,
	.param .u64 .ptr .align 1 _Z13matrixMultGPUPiS_S_S_S_S_S_S_S_S_S_S_S_S_S_S_i_param_13,
	.param .u64 .ptr .align 1 _Z13matrixMultGPUPiS_S_S_S_S_S_S_S_S_S_S_S_S_S_S_i_param_14,
	.param .u64 .ptr .align 1 _Z13matrixMultGPUPiS_S_S_S_S_S_S_S_S_S_S_S_S_S_S_i_param_15,
	.param .u32 _Z13matrixMultGPUPiS_S_S_S_S_S_S_S_S_S_S_S_S_S_S_i_param_16
)
{
	.reg .pred 	%p<8>;
	.reg .b32 	%r<259>;
	.reg .b64 	%rd<104>;

	ld.param.u64 	%rd24, [_Z13matrixMultGPUPiS_S_S_S_S_S_S_S_S_S_S_S_S_S_S_i_param_0];
	ld.param.u64 	%rd25, [_Z13matrixMultGPUPiS_S_S_S_S_S_S_S_S_S_S_S_S_S_S_i_param_1];
	ld.param.u64 	%rd26, [_Z13matrixMultGPUPiS_S_S_S_S_S_S_S_S_S_S_S_S_S_S_i_param_2];
	ld.param.u64 	%rd27, [_Z13matrixMultGPUPiS_S_S_S_S_S_S_S_S_S_S_S_S_S_S_i_param_3];
	ld.param.u64 	%rd28, [_Z13matrixMultGPUPiS_S_S_S_S_S_S_S_S_S_S_S_S_S_S_i_param_4];
	ld.param.u64 	%rd29, [_Z13matrixMultGPUPiS_S_S_S_S_S_S_S_S_S_S_S_S_S_S_i_param_5];
	ld.param.u64 	%rd30, [_Z13matrixMultGPUPiS_S_S_S_S_S_S_S_S_S_S_S_S_S_S_i_param_6];
	ld.param.u64 	%rd31, [_Z13matrixMultGPUPiS_S_S_S_S_S_S_S_S_S_S_S_S_S_S_i_param_7];
	ld.param.u64 	%rd16, [_Z13matrixMultGPUPiS_S_S_S_S_S_S_S_S_S_S_S_S_S_S_i_param_8];
	ld.param.u64 	%rd17, [_Z13matrixMultGPUPiS_S_S_S_S_S_S_S_S_S_S_S_S_S_S_i_param_9];
	ld.param.u64 	%rd18, [_Z13matrixMultGPUPiS_S_S_S_S_S_S_S_S_S_S_S_S_S_S_i_param_10];
	ld.param.u64 	%rd19, [_Z13matrixMultGPUPiS_S_S_S_S_S_S_S_S_S_S_S_S_S_S_i_param_11];
	ld.param.u64 	%rd20, [_Z13matrixMultGPUPiS_S_S_S_S_S_S_S_S_S_S_S_S_S_S_i_param_12];
	ld.param.u64 	%rd21, [_Z13matrixMultGPUPiS_S_S_S_S_S_S_S_S_S_S_S_S_S_S_i_param_13];
	ld.param.u64 	%rd22, [_Z13matrixMultGPUPiS_S_S_S_S_S_S_S_S_S_S_S_S_S_S_i_param_14];
	ld.param.u64 	%rd23, [_Z13matrixMultGPUPiS_S_S_S_S_S_S_S_S_S_S_S_S_S_S_i_param_15];
	ld.param.u32 	%r88, [_Z13matrixMultGPUPiS_S_S_S_S_S_S_S_S_S_S_S_S_S_S_i_param_16];
	cvta.to.global.u64 	%rd1, %rd25;
	cvta.to.global.u64 	%rd2, %rd29;
	cvta.to.global.u64 	%rd3, %rd28;
	cvta.to.global.u64 	%rd4, %rd27;
	cvta.to.global.u64 	%rd5, %rd24;
	cvta.to.global.u64 	%rd6, %rd31;
	cvta.to.global.u64 	%rd7, %rd30;
	cvta.to.global.u64 	%rd8, %rd26;
	mov.u32 	%r89, %tid.x;
	mov.u32 	%r90, %ntid.x;
	mov.u32 	%r91, %ctaid.x;
	mad.lo.s32 	%r1, %r90, %r91, %r89;
	mov.u32 	%r92, %tid.y;
	mov.u32 	%r93, %ntid.y;
	mov.u32 	%r94, %ctaid.y;
	mad.lo.s32 	%r95, %r93, %r94, %r92;
	max.s32 	%r96, %r1, %r95;
	setp.ge.s32 	%p1, %r96, %r88;
	@%p1 bra 	$L__BB0_10;
	mul.lo.s32 	%r3, %r88, %r95;
	and.b32  	%r4, %r88, 3;
	setp.lt.u32 	%p2, %r88, 4;
	mov.b32 	%r224, 0;
	mov.u32 	%r223, %r224;
	mov.u32 	%r221, %r224;
	mov.u32 	%r222, %r224;
	mov.u32 	%r220, %r224;
	mov.u32 	%r219, %r224;
	mov.u32 	%r217, %r224;
	mov.u32 	%r218, %r224;
	mov.u32 	%r250, %r224;
	@%p2 bra 	$L__BB0_4;
	and.b32  	%r250, %r88, 2147483644;
	neg.s32 	%r208, %r250;
	mul.wide.s32 	%rd9, %r88, 4;
	shl.b32 	%r7, %r88, 2;
	mul.wide.s32 	%rd10, %r88, 8;
	mul.wide.s32 	%rd11, %r88, 12;
	add.s64 	%rd12, %rd1, 8;
	mul.wide.u32 	%rd103, %r3, 4;
	mov.b32 	%r224, 0;
	mov.u32 	%r207, %r1;
$L__BB0_3:
	.pragma "nounroll";
	mul.wide.s32 	%rd32, %r207, 4;
	add.s64 	%rd33, %rd2, %rd32;
	add.s64 	%rd34, %rd3, %rd32;
	add.s64 	%rd35, %rd6, %rd32;
	add.s64 	%rd36, %rd7, %rd32;
	add.s64 	%rd37, %rd8, %rd103;
	ld.global.u32 	%r100, [%rd37];
	ld.global.u32 	%r101, [%rd36];
	mad.lo.s32 	%r102, %r101, %r100, %r217;
	ld.global.u32 	%r103, [%rd35];
	mad.lo.s32 	%r104, %r103, %r100, %r218;
	add.s64 	%rd38, %rd5, %rd103;
	ld.global.u32 	%r105, [%rd38];
	mad.lo.s32 	%r106, %r101, %r105, %r219;
	mad.lo.s32 	%r107, %r103, %r105, %r220;
	add.s64 	%rd39, %rd4, %rd103;
	ld.global.u32 	%r108, [%rd39];
	ld.global.u32 	%r109, [%rd34];
	mad.lo.s32 	%r110, %r109, %r108, %r221;
	ld.global.u32 	%r111, [%rd33];
	mad.lo.s32 	%r112, %r111, %r108, %r222;
	add.s64 	%rd40, %rd12, %rd103;
	ld.global.u32 	%r113, [%rd40+-8];
	mad.lo.s32 	%r114, %r109, %r113, %r223;
	mad.lo.s32 	%r115, %r111, %r113, %r224;
	ld.global.u32 	%r116, [%rd37+4];
	add.s64 	%rd41, %rd36, %rd9;
	ld.global.u32 	%r117, [%rd41];
	mad.lo.s32 	%r118, %r117, %r116, %r102;
	add.s64 	%rd42, %rd35, %rd9;
	ld.global.u32 	%r119, [%rd42];
	mad.lo.s32 	%r120, %r119, %r116, %r104;
	ld.global.u32 	%r121, [%rd38+4];
	mad.lo.s32 	%r122, %r117, %r121, %r106;
	mad.lo.s32 	%r123, %r119, %r121, %r107;
	ld.global.u32 	%r124, [%rd39+4];
	add.s64 	%rd43, %rd34, %rd9;
	ld.global.u32 	%r125, [%rd43];
	mad.lo.s32 	%r126, %r125, %r124, %r110;
	add.s64 	%rd44, %rd33, %rd9;
	ld.global.u32 	%r127, [%rd44];
	mad.lo.s32 	%r128, %r127, %r124, %r112;
	ld.global.u32 	%r129, [%rd40+-4];
	mad.lo.s32 	%r130, %r125, %r129, %r114;
	mad.lo.s32 	%r131, %r127, %r129, %r115;
	ld.global.u32 	%r132, [%rd37+8];
	add.s64 	%rd45, %rd36, %rd10;
	ld.global.u32 	%r133, [%rd45];
	mad.lo.s32 	%r134, %r133, %r132, %r118;
	add.s64 	%rd46, %rd35, %rd10;
	ld.global.u32 	%r135, [%rd46];
	mad.lo.s32 	%r136, %r135, %r132, %r120;
	ld.global.u32 	%r137, [%rd38+8];
	mad.lo.s32 	%r138, %r133, %r137, %r122;
	mad.lo.s32 	%r139, %r135, %r137, %r123;
	ld.global.u32 	%r140, [%rd39+8];
	add.s64 	%rd47, %rd34, %rd10;
	ld.global.u32 	%r141, [%rd47];
	mad.lo.s32 	%r142, %r141, %r140, %r126;
	add.s64 	%rd48, %rd33, %rd10;
	ld.global.u32 	%r143, [%rd48];
	mad.lo.s32 	%r144, %r143, %r140, %r128;
	ld.global.u32 	%r145, [%rd40];
	mad.lo.s32 	%r146, %r141, %r145, %r130;
	mad.lo.s32 	%r147, %r143, %r145, %r131;
	ld.global.u32 	%r148, [%rd37+12];
	add.s64 	%rd49, %rd36, %rd11;
	ld.global.u32 	%r149, [%rd49];
	mad.lo.s32 	%r217, %r149, %r148, %r134;
	add.s64 	%rd50, %rd35, %rd11;
	ld.global.u32 	%r150, [%rd50];
	mad.lo.s32 	%r218, %r150, %r148, %r136;
	ld.global.u32 	%r151, [%rd38+12];
	mad.lo.s32 	%r219, %r149, %r151, %r138;
	mad.lo.s32 	%r220, %r150, %r151, %r139;
	ld.global.u32 	%r152, [%rd39+12];
	add.s64 	%rd51, %rd34, %rd11;
	ld.global.u32 	%r153, [%rd51];
	mad.lo.s32 	%r221, %r153, %r152, %r142;
	add.s64 	%rd52, %rd33, %rd11;
	ld.global.u32 	%r154, [%rd52];
	mad.lo.s32 	%r222, %r154, %r152, %r144;
	ld.global.u32 	%r155, [%rd40+4];
	mad.lo.s32 	%r223, %r153, %r155, %r146;
	mad.lo.s32 	%r224, %r154, %r155, %r147;
	add.s32 	%r208, %r208, 4;
	add.s32 	%r207, %r207, %r7;
	add.s64 	%rd103, %rd103, 16;
	setp.ne.s32 	%p3, %r208, 0;
	@%p3 bra 	$L__BB0_3;
$L__BB0_4:
	setp.eq.s32 	%p4, %r4, 0;
	@%p4 bra 	$L__BB0_9;
	setp.eq.s32 	%p5, %r4, 1;
	@%p5 bra 	$L__BB0_7;
	add.s32 	%r157, %r250, %r3;
	mul.wide.u32 	%rd53, %r157, 4;
	add.s64 	%rd54, %rd8, %rd53;
	ld.global.u32 	%r158, [%rd54];
	mad.lo.s32 	%r159, %r250, %r88, %r1;
	mul.wide.s32 	%rd55, %r159, 4;
	add.s64 	%rd56, %rd7, %rd55;
	ld.global.u32 	%r160, [%rd56];
	mad.lo.s32 	%r161, %r160, %r158, %r217;
	add.s64 	%rd57, %rd6, %rd55;
	ld.global.u32 	%r162, [%rd57];
	mad.lo.s32 	%r163, %r162, %r158, %r218;
	add.s64 	%rd58, %rd5, %rd53;
	ld.global.u32 	%r164, [%rd58];
	mad.lo.s32 	%r165, %r160, %r164, %r219;
	mad.lo.s32 	%r166, %r162, %r164, %r220;
	add.s64 	%rd59, %rd4, %rd53;
	ld.global.u32 	%r167, [%rd59];
	add.s64 	%rd60, %rd3, %rd55;
	ld.global.u32 	%r168, [%rd60];
	mad.lo.s32 	%r169, %r168, %r167, %r221;
	add.s64 	%rd61, %rd2, %rd55;
	ld.global.u32 	%r170, [%rd61];
	mad.lo.s32 	%r171, %r170, %r167, %r222;
	add.s64 	%rd62, %rd1, %rd53;
	ld.global.u32 	%r172, [%rd62];
	mad.lo.s32 	%r173, %r168, %r172, %r223;
	mad.lo.s32 	%r174, %r170, %r172, %r224;
	cvt.u64.u32 	%rd63, %r3;
	cvt.u64.u32 	%rd64, %r250;
	add.s64 	%rd65, %rd64, %rd63;
	shl.b64 	%rd66, %rd65, 2;
	add.s64 	%rd67, %rd8, %rd66;
	ld.global.u32 	%r175, [%rd67+4];
	mul.wide.s32 	%rd68, %r88, 4;
	add.s64 	%rd69, %rd56, %rd68;
	ld.global.u32 	%r176, [%rd69];
	mad.lo.s32 	%r217, %r176, %r175, %r161;
	add.s64 	%rd70, %rd57, %rd68;
	ld.global.u32 	%r177, [%rd70];
	mad.lo.s32 	%r218, %r177, %r175, %r163;
	add.s64 	%rd71, %rd5, %rd66;
	ld.global.u32 	%r178, [%rd71+4];
	mad.lo.s32 	%r219, %r176, %r178, %r165;
	mad.lo.s32 	%r220, %r177, %r178, %r166;
	add.s64 	%rd72, %rd4, %rd66;
	ld.global.u32 	%r179, [%rd72+4];
	add.s64 	%rd73, %rd60, %rd68;
	ld.global.u32 	%r180, [%rd73];
	mad.lo.s32 	%r221, %r180, %r179, %r169;
	add.s64 	%rd74, %rd61, %rd68;
	ld.global.u32 	%r181, [%rd74];
	mad.lo.s32 	%r222, %r181, %r179, %r171;
	add.s64 	%rd75, %rd1, %rd66;
	ld.global.u32 	%r182, [%rd75+4];
	mad.lo.s32 	%r223, %r180, %r182, %r173;
	mad.lo.s32 	%r224, %r181, %r182, %r174;
	add.s32 	%r250, %r250, 2;
$L__BB0_7:
	and.b32  	%r183, %r88, 1;
	setp.eq.b32 	%p6, %r183, 1;
	not.pred 	%p7, %p6;
	@%p7 bra 	$L__BB0_9;
	add.s32 	%r184, %r250, %r3;
	mul.wide.u32 	%rd76, %r184, 4;
	add.s64 	%rd77, %rd8, %rd76;
	ld.global.u32 	%r185, [%rd77];
	mad.lo.s32 	%r186, %r250, %r88, %r1;
	mul.wide.s32 	%rd78, %r186, 4;
	add.s64 	%rd79, %rd7, %rd78;
	ld.global.u32 	%r187, [%rd79];
	mad.lo.s32 	%r217, %r187, %r185, %r217;
	add.s64 	%rd80, %rd6, %rd78;
	ld.global.u32 	%r188, [%rd80];
	mad.lo.s32 	%r218, %r188, %r185, %r218;
	add.s64 	%rd81, %rd5, %rd76;
	ld.global.u32 	%r189, [%rd81];
	mad.lo.s32 	%r219, %r187, %r189, %r219;
	mad.lo.s32 	%r220, %r188, %r189, %r220;
	add.s64 	%rd82, %rd4, %rd76;
	ld.global.u32 	%r190, [%rd82];
	add.s64 	%rd83, %rd3, %rd78;
	ld.global.u32 	%r191, [%rd83];
	mad.lo.s32 	%r221, %r191, %r190, %r221;
	add.s64 	%rd84, %rd2, %rd78;
	ld.global.u32 	%r192, [%rd84];
	mad.lo.s32 	%r222, %r192, %r190, %r222;
	add.s64 	%rd85, %rd1, %rd76;
	ld.global.u32 	%r193, [%rd85];
	mad.lo.s32 	%r223, %r191, %r193, %r223;
	mad.lo.s32 	%r224, %r192, %r193, %r224;
$L__BB0_9:
	add.s32 	%r194, %r3, %r1;
	cvta.to.global.u64 	%rd86, %rd18;
	mul.wide.s32 	%rd87, %r194, 4;
	add.s64 	%rd88, %rd86, %rd87;
	st.global.u32 	[%rd88], %r217;
	cvta.to.global.u64 	%rd89, %rd19;
	add.s64 	%rd90, %rd89, %rd87;
	st.global.u32 	[%rd90], %r218;
	cvta.to.global.u64 	%rd91, %rd16;
	add.s64 	%rd92, %rd91, %rd87;
	st.global.u32 	[%rd92], %r219;
	cvta.to.global.u64 	%rd93, %rd17;
	add.s64 	%rd94, %rd93, %rd87;
	st.global.u32 	[%rd94], %r220;
	cvta.to.global.u64 	%rd95, %rd22;
	add.s64 	%rd96, %rd95, %rd87;
	st.global.u32 	[%rd96], %r221;
	cvta.to.global.u64 	%rd97, %rd20;
	add.s64 	%rd98, %rd97, %rd87;
	st.global.u32 	[%rd98], %r223;
	cvta.to.global.u64 	%rd99, %rd21;
	add.s64 	%rd100, %rd99, %rd87;
	st.global.u32 	[%rd100], %r224;
	cvta.to.global.u64 	%rd101, %rd23;
	add.s64 	%rd102, %rd101, %rd87;
	st.global.u32 	[%rd102], %r222;
	bar.sync 	0;
	ld.global.u32 	%r195, [%rd96];
	ld.global.u32 	%r196, [%rd88];
	add.s32 	%r197, %r196, %r195;
	st.global.u32 	[%rd88], %r197;
	ld.global.u32 	%r198, [%rd98];
	ld.global.u32 	%r199, [%rd92];
	add.s32 	%r200, %r199, %r198;
	st.global.u32 	[%rd92], %r200;
	ld.global.u32 	%r201, [%rd100];
	ld.global.u32 	%r202, [%rd94];
	add.s32 	%r203, %r202, %r201;
	st.global.u32 	[%rd94], %r203;
	ld.global.u32 	%r204, [%rd102];
	ld.global.u32 	%r205, [%rd90];
	add.s32 	%r206, %r205, %r204;
	st.global.u32 	[%rd90], %r206;
$L__BB0_10:
	ret;

}


// ===== COMPILED SASS (sm_100) =====

	.target	sm_100

	.elftype	@"ET_EXEC"


//--------------------- .note.nv.tkinfo           --------------------------
	.section	.note.nv.tkinfo,"",@"SHT_NOTE"
	.sectionflags	@"SHF_NOTE_NV_TKINFO"
	.tkinfo
        /*0018*/ 	.word	0x00000002
        /*0030*/ 	.string	""
        /*0030*/ 	.string	"ptxas"
        /*0030*/ 	.string	"Cuda compilation tools, release 13.0, V13.0.88"
        /*0030*/ 	.string	"Build cuda_13.0.r13.0/compiler.36424714_0"
        /*0030*/ 	.string	"-arch sm_100 -m 64 "



//--------------------- .note.nv.cuinfo           --------------------------
	.section	.note.nv.cuinfo,"",@"SHT_NOTE"
	.sectionflags	@"SHF_NOTE_NV_CUINFO"
        /*0018*/ 	.short	0x0002
        /*001a*/ 	.short	0x0064
        /*001c*/ 	.short	0x0082
	.zero		2


//--------------------- .nv.info                  --------------------------
	.section	.nv.info,"",@"SHT_CUDA_INFO"
	.align	4


	//----- nvinfo : EIATTR_REGCOUNT
	.align		4
        /*0000*/ 	.byte	0x04, 0x2f
        /*0002*/ 	.short	(.L_1 - .L_0)
	.align		4
.L_0:
        /*0004*/ 	.word	index@(_Z13matrixMultGPUPiS_S_S_S_S_S_S_S_S_S_S_S_S_S_S_i)
        /*0008*/ 	.word	0x00000022


	//----- nvinfo : EIATTR_FRAME_SIZE
	.align		4
.L_1:
        /*000c*/ 	.byte	0x04, 0x11
        /*000e*/ 	.short	(.L_3 - .L_2)
	.align		4
.L_2:
        /*0010*/ 	.word	index@(_Z13matrixMultGPUPiS_S_S_S_S_S_S_S_S_S_S_S_S_S_S_i)
        /*0014*/ 	.word	0x00000000


	//----- nvinfo : EIATTR_MIN_STACK_SIZE
	.align		4
.L_3:
        /*0018*/ 	.byte	0x04, 0x12
        /*001a*/ 	.short	(.L_5 - .L_4)
	.align		4
.L_4:
        /*001c*/ 	.word	index@(_Z13matrixMultGPUPiS_S_S_S_S_S_S_S_S_S_S_S_S_S_S_i)
        /*0020*/ 	.word	0x00000000
.L_5:


//--------------------- .nv.compat                --------------------------
	.section	.nv.compat,"",@"SHT_CUDA_COMPAT_INFO"
	.align	4
        /*0000*/ 	.byte	0x02, 0x09, 0x00, 0x00, 0x02, 0x02, 0x01, 0x00, 0x02, 0x05, 0x05, 0x00, 0x03, 0x07, 0x01, 0x01
        /*0010*/ 	.byte	0x02, 0x03, 0x00, 0x00, 0x02, 0x06, 0x01, 0x00, 0x04, 0x0b, 0x08, 0x00, 0x09, 0x00, 0x00, 0x00
        /*0020*/ 	.byte	0x00, 0x00, 0x00, 0x00


//--------------------- .nv.info._Z13matrixMultGPUPiS_S_S_S_S_S_S_S_S_S_S_S_S_S_S_i --------------------------
	.section	.nv.info._Z13matrixMultGPUPiS_S_S_S_S_S_S_S_S_S_S_S_S_S_S_i,"",@"SHT_CUDA_INFO"
	.sectionflags	@""
	.align	4


	//----- nvinfo : EIATTR_CUDA_API_VERSION
	.align		4
        /*0000*/ 	.byte	0x04, 0x37
        /*0002*/ 	.short	(.L_7 - .L_6)
.L_6:
        /*0004*/ 	.word	0x00000082


	//----- nvinfo : EIATTR_KPARAM_INFO
	.align		4
.L_7:
        /*0008*/ 	.byte	0x04, 0x17
        /*000a*/ 	.short	(.L_9 - .L_8)
.L_8:
        /*000c*/ 	.word	0x00000000
        /*0010*/ 	.short	0x0010
        /*0012*/ 	.short	0x0080
        /*0014*/ 	.byte	0x00, 0xf0, 0x11, 0x00


	//----- nvinfo : EIATTR_KPARAM_INFO
	.align		4
.L_9:
        /*0018*/ 	.byte	0x04, 0x17
        /*001a*/ 	.short	(.L_11 - .L_10)
.L_10:
        /*001c*/ 	.word	0x00000000
        /*0020*/ 	.short	0x000f
        /*0022*/ 	.short	0x0078
        /*0024*/ 	.byte	0x00, 0xf5, 0x21, 0x00


	//----- nvinfo : EIATTR_KPARAM_INFO
	.align		4
.L_11:
        /*0028*/ 	.byte	0x04, 0x17
        /*002a*/ 	.short	(.L_13 - .L_12)
.L_12:
        /*002c*/ 	.word	0x00000000
        /*0030*/ 	.short	0x000e
        /*0032*/ 	.short	0x0070
        /*0034*/ 	.byte	0x00, 0xf5, 0x21, 0x00


	//----- nvinfo : EIATTR_KPARAM_INFO
	.align		4
.L_13:
        /*0038*/ 	.byte	0x04, 0x17
        /*003a*/ 	.short	(.L_15 - .L_14)
.L_14:
        /*003c*/ 	.word	0x00000000
        /*0040*/ 	.short	0x000d
        /*0042*/ 	.short	0x0068
        /*0044*/ 	.byte	0x00, 0xf5, 0x21, 0x00


	//----- nvinfo : EIATTR_KPARAM_INFO
	.align		4
.L_15:
        /*0048*/ 	.byte	0x04, 0x17
        /*004a*/ 	.short	(.L_17 - .L_16)
.L_16:
        /*004c*/ 	.word	0x00000000
        /*0050*/ 	.short	0x000c
        /*0052*/ 	.short	0x0060
        /*0054*/ 	.byte	0x00, 0xf5, 0x21, 0x00


	//----- nvinfo : EIATTR_KPARAM_INFO
	.align		4
.L_17:
        /*0058*/ 	.byte	0x04, 0x17
        /*005a*/ 	.short	(.L_19 - .L_18)
.L_18:
        /*005c*/ 	.word	0x00000000
        /*0060*/ 	.short	0x000b
        /*0062*/ 	.short	0x0058
        /*0064*/ 	.byte	0x00, 0xf5, 0x21, 0x00


	//----- nvinfo : EIATTR_KPARAM_INFO
	.align		4
.L_19:
        /*0068*/ 	.byte	0x04, 0x17
        /*006a*/ 	.short	(.L_21 - .L_20)
.L_20:
        /*006c*/ 	.word	0x00000000
        /*0070*/ 	.short	0x000a
        /*0072*/ 	.short	0x0050
        /*0074*/ 	.byte	0x00, 0xf5, 0x21, 0x00


	//----- nvinfo : EIATTR_KPARAM_INFO
	.align		4
.L_21:
        /*0078*/ 	.byte	0x04, 0x17
        /*007a*/ 	.short	(.L_23 - .L_22)
.L_22:
        /*007c*/ 	.word	0x00000000
        /*0080*/ 	.short	0x0009
        /*0082*/ 	.short	0x0048
        /*0084*/ 	.byte	0x00, 0xf5, 0x21, 0x00


	//----- nvinfo : EIATTR_KPARAM_INFO
	.align		4
.L_23:
        /*0088*/ 	.byte	0x04, 0x17
        /*008a*/ 	.short	(.L_25 - .L_24)
.L_24:
        /*008c*/ 	.word	0x00000000
        /*0090*/ 	.short	0x0008
        /*0092*/ 	.short	0x0040
        /*0094*/ 	.byte	0x00, 0xf5, 0x21, 0x00


	//----- nvinfo : EIATTR_KPARAM_INFO
	.align		4
.L_25:
        /*0098*/ 	.byte	0x04, 0x17
        /*009a*/ 	.short	(.L_27 - .L_26)
.L_26:
        /*009c*/ 	.word	0x00000000
        /*00a0*/ 	.short	0x0007
        /*00a2*/ 	.short	0x0038
        /*00a4*/ 	.byte	0x00, 0xf5, 0x21, 0x00


	//----- nvinfo : EIATTR_KPARAM_INFO
	.align		4
.L_27:
        /*00a8*/ 	.byte	0x04, 0x17
        /*00aa*/ 	.short	(.L_29 - .L_28)
.L_28:
        /*00ac*/ 	.word	0x00000000
        /*00b0*/ 	.short	0x0006
        /*00b2*/ 	.short	0x0030
        /*00b4*/ 	.byte	0x00, 0xf5, 0x21, 0x00


	//----- nvinfo : EIATTR_KPARAM_INFO
	.align		4
.L_29:
        /*00b8*/ 	.byte	0x04, 0x17
        /*00ba*/ 	.short	(.L_31 - .L_30)
.L_30:
        /*00bc*/ 	.word	0x00000000
        /*00c0*/ 	.short	0x0005
        /*00c2*/ 	.short	0x0028
        /*00c4*/ 	.byte	0x00, 0xf5, 0x21, 0x00


	//----- nvinfo : EIATTR_KPARAM_INFO
	.align		4
.L_31:
        /*00c8*/ 	.byte	0x04, 0x17
        /*00ca*/ 	.short	(.L_33 - .L_32)
.L_32:
        /*00cc*/ 	.word	0x00000000
        /*00d0*/ 	.short	0x0004
        /*00d2*/ 	.short	0x0020
        /*00d4*/ 	.byte	0x00, 0xf5, 0x21, 0x00


	//----- nvinfo : EIATTR_KPARAM_INFO
	.align		4
.L_33:
        /*00d8*/ 	.byte	0x04, 0x17
        /*00da*/ 	.short	(.L_35 - .L_34)
.L_34:
        /*00dc*/ 	.word	0x00000000
        /*00e0*/ 	.short	0x0003
        /*00e2*/ 	.short	0x0018
        /*00e4*/ 	.byte	0x00, 0xf5, 0x21, 0x00


	//----- nvinfo : EIATTR_KPARAM_INFO
	.align		4
.L_35:
        /*00e8*/ 	.byte	0x04, 0x17
        /*00ea*/ 	.short	(.L_37 - .L_36)
.L_36:
        /*00ec*/ 	.word	0x00000000
        /*00f0*/ 	.short	0x0002
        /*00f2*/ 	.short	0x0010
        /*00f4*/ 	.byte	0x00, 0xf5, 0x21, 0x00


	//----- nvinfo : EIATTR_KPARAM_INFO
	.align		4
.L_37:
        /*00f8*/ 	.byte	0x04, 0x17
        /*00fa*/ 	.short	(.L_39 - .L_38)
.L_38:
        /*00fc*/ 	.word	0x00000000
        /*0100*/ 	.short	0x0001
        /*0102*/ 	.short	0x0008
        /*0104*/ 	.byte	0x00, 0xf5, 0x21, 0x00


	//----- nvinfo : EIATTR_KPARAM_INFO
	.align		4
.L_39:
        /*0108*/ 	.byte	0x04, 0x17
        /*010a*/ 	.short	(.L_41 - .L_40)
.L_40:
        /*010c*/ 	.word	0x00000000
        /*0110*/ 	.short	0x0000
        /*0112*/ 	.short	0x0000
        /*0114*/ 	.byte	0x00, 0xf5, 0x21, 0x00


	//----- nvinfo : EIATTR_SPARSE_MMA_MASK
	.align		4
.L_41:
        /*0118*/ 	.byte	0x03, 0x50
        /*011a*/ 	.short	0x0000


	//----- nvinfo : EIATTR_MAXREG_COUNT
	.align		4
        /*011c*/ 	.byte	0x03, 0x1b
        /*011e*/ 	.short	0x00ff


	//----- nvinfo : EIATTR_NUM_BARRIERS
	.align		4
        /*0120*/ 	.byte	0x02, 0x4c
        /*0122*/ 	.byte	0x01
	.zero		1


	//----- nvinfo : EIATTR_MERCURY_ISA_VERSION
	.align		4
        /*0124*/ 	.byte	0x03, 0x5f
        /*0126*/ 	.short	0x0101


	//----- nvinfo : EIATTR_VRC_CTA_INIT_COUNT
	.align		4
        /*0128*/ 	.byte	0x02, 0x4a
	.zero		1
	.zero		1


	//----- nvinfo : EIATTR_EXIT_INSTR_OFFSETS
	.align		4
        /*012c*/ 	.byte	0x04, 0x1c
        /*012e*/ 	.short	(.L_43 - .L_42)


	//   ....[0]....
.L_42:
        /*0130*/ 	.word	0x000000c0


	//   ....[1]....
        /*0134*/ 	.word	0x00001190


	//----- nvinfo : EIATTR_CBANK_PARAM_SIZE
	.align		4
.L_43:
        /*0138*/ 	.byte	0x03, 0x19
        /*013a*/ 	.short	0x0084


	//----- nvinfo : EIATTR_PARAM_CBANK
	.align		4
        /*013c*/ 	.byte	0x04, 0x0a
        /*013e*/ 	.short	(.L_45 - .L_44)
	.align		4
.L_44:
        /*0140*/ 	.word	index@(.nv.constant0._Z13matrixMultGPUPiS_S_S_S_S_S_S_S_S_S_S_S_S_S_S_i)
        /*0144*/ 	.short	0x0380
        /*0146*/ 	.short	0x0084


	//----- nvinfo : EIATTR_SW_WAR
	.align		4
.L_45:
        /*0148*/ 	.byte	0x04, 0x36
        /*014a*/ 	.short	(.L_47 - .L_46)
.L_46:
        /*014c*/ 	.word	0x00000008
.L_47:


//--------------------- .nv.callgraph             --------------------------
	.section	.nv.callgraph,"",@"SHT_CUDA_CALLGRAPH"
	.align	4
	.sectionentsize	8
	.align		4
        /*0000*/ 	.word	0x00000000
	.align		4
        /*0004*/ 	.word	0xffffffff
	.align		4
        /*0008*/ 	.word	0x00000000
	.align		4
        /*000c*/ 	.word	0xfffffffe
	.align		4
        /*0010*/ 	.word	0x00000000
	.align		4
        /*0014*/ 	.word	0xfffffffd
	.align		4
        /*0018*/ 	.word	0x00000000
	.align		4
        /*001c*/ 	.word	0xfffffffc


//--------------------- .text._Z13matrixMultGPUPiS_S_S_S_S_S_S_S_S_S_S_S_S_S_S_i --------------------------
	.section	.text._Z13matrixMultGPUPiS_S_S_S_S_S_S_S_S_S_S_S_S_S_S_i,"ax",@progbits
	.align	128
        .global         _Z13matrixMultGPUPiS_S_S_S_S_S_S_S_S_S_S_S_S_S_S_i
        .type           _Z13matrixMultGPUPiS_S_S_S_S_S_S_S_S_S_S_S_S_S_S_i,@function
        .size           _Z13matrixMultGPUPiS_S_S_S_S_S_S_S_S_S_S_S_S_S_S_i,(.L_x_5 - _Z13matrixMultGPUPiS_S_S_S_S_S_S_S_S_S_S_S_S_S_S_i)
        .other          _Z13matrixMultGPUPiS_S_S_S_S_S_S_S_S_S_S_S_S_S_S_i,@"STO_CUDA_ENTRY STV_DEFAULT"
_Z13matrixMultGPUPiS_S_S_S_S_S_S_S_S_S_S_S_S_S_S_i:
.text._Z13matrixMultGPUPiS_S_S_S_S_S_S_S_S_S_S_S_S_S_S_i:
[----:B------:R-:W-:Y:S01]  /*0000*/  LDC R1, c[0x0][0x37c] ;  /* 0x0000df00ff017b82 */ /* 0x000fe20000000800 */
[----:B------:R-:W0:Y:S01]  /*0010*/  S2R R2, SR_TID.X ;  /* 0x0000000000027919 */ /* 0x000e220000002100 */
[----:B------:R-:W0:Y:S06]  /*0020*/  LDCU UR4, c[0x0][0x360] ;  /* 0x00006c00ff0477ac */ /* 0x000e2c0008000800 */
[----:B------:R-:W1:Y:S01]  /*0030*/  LDC R0, c[0x0][0x400] ;  /* 0x00010000ff007b82 */ /* 0x000e620000000800 */
[----:B------:R-:W0:Y:S01]  /*0040*/  S2R R3, SR_CTAID.X ;  /* 0x0000000000037919 */ /* 0x000e220000002500 */
[----:B------:R-:W2:Y:S01]  /*0050*/  LDCU UR5, c[0x0][0x364] ;  /* 0x00006c80ff0577ac */ /* 0x000ea20008000800 */
[----:B------:R-:W2:Y:S01]  /*0060*/  S2R R4, SR_TID.Y ;  /* 0x0000000000047919 */ /* 0x000ea20000002200 */
[----:B------:R-:W2:Y:S01]  /*0070*/  S2R R5, SR_CTAID.Y ;  /* 0x0000000000057919 */ /* 0x000ea20000002600 */
[----:B0-----:R-:W-:-:S02]  /*0080*/  IMAD R2, R3, UR4, R2 ;  /* 0x0000000403027c24 */ /* 0x001fc4000f8e0202 */
[----:B--2---:R-:W-:-:S05]  /*0090*/  IMAD R3, R5, UR5, R4 ;  /* 0x0000000505037c24 */ /* 0x004fca000f8e0204 */
[----:B------:R-:W-:-:S04]  /*00a0*/  VIMNMX R5, PT, PT, R2, R3, !PT ;  /* 0x0000000302057248 */ /* 0x000fc80007fe0100 */
[----:B-1----:R-:W-:-:S13]  /*00b0*/  ISETP.GE.AND P0, PT, R5, R0, PT ;  /* 0x000000000500720c */ /* 0x002fda0003f06270 */
[----:B------:R-:W-:Y:S05]  /*00c0*/  @P0 EXIT ;  /* 0x000000000000094d */ /* 0x000fea0003800000 */
[----:B------:R-:W-:Y:S01]  /*00d0*/  ISETP.GE.U32.AND P0, PT, R0, 0x4, PT ;  /* 0x000000040000780c */ /* 0x000fe20003f06070 */
[----:B------:R-:W0:Y:S01]  /*00e0*/  LDCU.64 UR4, c[0x0][0x358] ;  /* 0x00006b00ff0477ac */ /* 0x000e220008000a00 */
[----:B------:R-:W-:Y:S02]  /*00f0*/  HFMA2 R8, -RZ, RZ, 0, 0 ;  /* 0x00000000ff087431 */ /* 0x000fe400000001ff */
[----:B------:R-:W-:Y:S01]  /*0100*/  IMAD R3, R3, R0, RZ ;  /* 0x0000000003037224 */ /* 0x000fe200078e02ff */
[----:B------:R-:W-:Y:S02]  /*0110*/  CS2R R4, SRZ ;  /* 0x0000000000047805 */ /* 0x000fe4000001ff00 */
[----:B------:R-:W-:Y:S02]  /*0120*/  CS2R R6, SRZ ;  /* 0x0000000000067805 */ /* 0x000fe4000001ff00 */
[----:B------:R-:W-:Y:S02]  /*0130*/  CS2R R18, SRZ ;  /* 0x0000000000127805 */ /* 0x000fe4000001ff00 */
[----:B------:R-:W-:-:S02]  /*0140*/  CS2R R20, SRZ ;  /* 0x0000000000147805 */ /* 0x000fc4000001ff00 */
[----:B------:R-:W-:Y:S05]  /*0150*/  @!P0 BRA `(.L_x_0) ;  /* 0x0000000400a88947 */ /* 0x000fea0003800000 */
[----:B------:R-:W-:Y:S01]  /*0160*/  LOP3.LUT R4, R0, 0x7ffffffc, RZ, 0xc0, !PT ;  /* 0x7ffffffc00047812 */ /* 0x000fe200078ec0ff */
[----:B------:R-:W-:Y:S01]  /*0170*/  IMAD.WIDE.U32 R16, R3, 0x4, RZ ;  /* 0x0000000403107825 */ /* 0x000fe200078e00ff */
[----:B------:R-:W-:Y:S01]  /*0180*/  MOV R5, RZ ;  /* 0x000000ff00057202 */ /* 0x000fe20000000f00 */
[----:B------:R-:W1:Y:S01]  /*0190*/  LDCU.128 UR8, c[0x0][0x390] ;  /* 0x00007200ff0877ac */ /* 0x000e620008000c00 */
[----:B------:R-:W-:Y:S02]  /*01a0*/  MOV R9, R2 ;  /* 0x0000000200097202 */ /* 0x000fe40000000f00 */
[----:B------:R-:W-:-:S07]  /*01b0*/  IADD3 R22, PT, PT, -R4, RZ, RZ ;  /* 0x000000ff04167210 */ /* 0x000fce0007ffe1ff */
.L_x_1:
[----:B------:R-:W2:Y:S01]  /*01c0*/  LDC.64 R10, c[0x0][0x3b0] ;  /* 0x0000ec00ff0a7b82 */ /* 0x000ea20000000a00 */
[----:B-1----:R-:W-:-:S04]  /*01d0*/  IADD3 R24, P0, PT, R16, UR8, RZ ;  /* 0x0000000810187c10 */ /* 0x002fc8000ff1e0ff */
[----:B------:R-:W-:-:S03]  /*01e0*/  IADD3.X R25, PT, PT, R17, UR9, RZ, P0, !PT ;  /* 0x0000000911197c10 */ /* 0x000fc600087fe4ff */
[----:B------:R-:W1:Y:S02]  /*01f0*/  LDC.64 R12, c[0x0][0x3b8] ;  /* 0x0000ee00ff0c7b82 */ /* 0x000e640000000a00 */
[----:B0-----:R-:W3:Y:S01]  /*0200*/  LDG.E R14, desc[UR4][R24.64] ;  /* 0x00000004180e7981 */ /* 0x001ee2000c1e1900 */
[----:B--2---:R-:W-:-:S05]  /*0210*/  IMAD.WIDE R10, R9, 0x4, R10 ;  /* 0x00000004090a7825 */ /* 0x004fca00078e020a */
[----:B------:R-:W3:Y:S01]  /*0220*/  LDG.E R23, desc[UR4][R10.64] ;  /* 0x000000040a177981 */ /* 0x000ee2000c1e1900 */
[----:B-1----:R-:W-:-:S05]  /*0230*/  IMAD.WIDE R12, R9, 0x4, R12 ;  /* 0x00000004090c7825 */ /* 0x002fca00078e020c */
[----:B------:R-:W2:Y:S01]  /*0240*/  LDG.E R26, desc[UR4][R12.64] ;  /* 0x000000040c1a7981 */ /* 0x000ea2000c1e1900 */
[C---:B---3--:R-:W-:Y:S02]  /*0250*/  IMAD R20, R14.reuse, R23, R20 ;  /* 0x000000170e147224 */ /* 0x048fe400078e0214 */
[----:B--2---:R-:W-:Y:S02]  /*0260*/  IMAD R21, R14, R26, R21 ;  /* 0x0000001a0e157224 */ /* 0x004fe400078e0215 */
[----:B------:R-:W0:Y:S02]  /*0270*/  LDC.64 R14, c[0x0][0x380] ;  /* 0x0000e000ff0e7b82 */ /* 0x000e240000000a00 */
[----:B0-----:R-:W-:-:S04]  /*0280*/  IADD3 R14, P0, PT, R16, R14, RZ ;  /* 0x0000000e100e7210 */ /* 0x001fc80007f1e0ff */
[----:B------:R-:W-:-:S05]  /*0290*/  IADD3.X R15, PT, PT, R17, R15, RZ, P0, !PT ;  /* 0x0000000f110f7210 */ /* 0x000fca00007fe4ff */
[----:B------:R-:W2:Y:S02]  /*02a0*/  LDG.E R28, desc[UR4][R14.64] ;  /* 0x000000040e1c7981 */ /* 0x000ea4000c1e1900 */
[-C--:B--2---:R-:W-:Y:S02]  /*02b0*/  IMAD R27, R23, R28.reuse, R19 ;  /* 0x0000001c171b7224 */ /* 0x084fe400078e0213 */
[----:B------:R-:W-:Y:S02]  /*02c0*/  IMAD R23, R26, R28, R18 ;  /* 0x0000001c1a177224 */ /* 0x000fe400078e0212 */
[----:B------:R-:W-:Y:S01]  /*02d0*/  IMAD.WIDE R18, R0, 0x4, R10 ;  /* 0x0000000400127825 */ /* 0x000fe200078e020a */
[----:B------:R-:W2:Y:S05]  /*02e0*/  LDG.E R28, desc[UR4][R24.64+0x4] ;  /* 0x00000404181c7981 */ /* 0x000eaa000c1e1900 */
[----:B------:R-:W2:Y:S04]  /*02f0*/  LDG.E R18, desc[UR4][R18.64] ;  /* 0x0000000412127981 */ /* 0x000ea8000c1e1900 */
[----:B------:R-:W3:Y:S01]  /*0300*/  LDG.E R19, desc[UR4][R14.64+0x4] ;  /* 0x000004040e137981 */ /* 0x000ee2000c1e1900 */
[----:B--2---:R-:W-:-:S02]  /*0310*/  IMAD R20, R28, R18, R20 ;  /* 0x000000121c147224 */ /* 0x004fc400078e0214 */
[----:B---3--:R-:W-:Y:S02]  /*0320*/  IMAD R18, R18, R19, R27 ;  /* 0x0000001312127224 */ /* 0x008fe400078e021b */
[----:B------:R-:W-:-:S05]  /*0330*/  IMAD.WIDE R26, R0, 0x4, R12 ;  /* 0x00000004001a7825 */ /* 0x000fca00078e020c */
[----:B------:R-:W2:Y:S04]  /*0340*/  LDG.E R30, desc[UR4][R26.64] ;  /* 0x000000041a1e7981 */ /* 0x000ea8000c1e1900 */
[----:B------:R-:W3:Y:S01]  /*0350*/  LDG.E R27, desc[UR4][R24.64+0x8] ;  /* 0x00000804181b7981 */ /* 0x000ee2000c1e1900 */
[----:B--2---:R-:W-:Y:S02]  /*0360*/  IMAD R26, R28, R30, R21 ;  /* 0x0000001e1c1a7224 */ /* 0x004fe400078e0215 */
[C-C-:B------:R-:W-:Y:S01]  /*0370*/  IMAD.WIDE R28, R0.reuse, 0x8, R10.reuse ;  /* 0x00000008001c7825 */ /* 0x140fe200078e020a */
[----:B------:R-:W2:Y:S05]  /*0380*/  LDG.E R21, desc[UR4][R24.64+0xc] ;  /* 0x00000c0418157981 */ /* 0x000eaa000c1e1900 */
[----:B------:R-:W3:Y:S04]  /*0390*/  LDG.E R28, desc[UR4][R28.64] ;  /* 0x000000041c1c7981 */ /* 0x000ee8000c1e1900 */
[----:B------:R-:W4:Y:S01]  /*03a0*/  LDG.E R24, desc[UR4][R14.64+0x8] ;  /* 0x000008040e187981 */ /* 0x000f22000c1e1900 */
[----:B------:R-:W-:-:S03]  /*03b0*/  IMAD.WIDE R10, R0, 0xc, R10 ;  /* 0x0000000c000a7825 */ /* 0x000fc600078e020a */
[----:B------:R0:W5:Y:S01]  /*03c0*/  LDG.E R25, desc[UR4][R14.64+0xc] ;  /* 0x00000c040e197981 */ /* 0x000162000c1e1900 */
[----:B------:R-:W-:-:S03]  /*03d0*/  IMAD R23, R30, R19, R23 ;  /* 0x000000131e177224 */ /* 0x000fc600078e0217 */
[----:B------:R4:W2:Y:S01]  /*03e0*/  LDG.E R19, desc[UR4][R10.64] ;  /* 0x000000040a137981 */ /* 0x0008a2000c1e1900 */
[----:B0-----:R-:W0:Y:S01]  /*03f0*/  LDC.64 R14, c[0x0][0x3a8] ;  /* 0x0000ea00ff0e7b82 */ /* 0x001e220000000a00 */
[----:B---3--:R-:W-:Y:S02]  /*0400*/  IMAD R20, R27, R28, R20 ;  /* 0x0000001c1b147224 */ /* 0x008fe400078e0214 */
[----:B----4-:R-:W-:Y:S02]  /*0410*/  IMAD R11, R28, R24, R18 ;  /* 0x000000181c0b7224 */ /* 0x010fe400078e0212 */
[----:B------:R-:W-:-:S04]  /*0420*/  IMAD.WIDE R28, R0, 0x8, R12 ;  /* 0x00000008001c7825 */ /* 0x000fc800078e020c */
[----:B------:R-:W-:Y:S01]  /*0430*/  IMAD.WIDE R12, R0, 0xc, R12 ;  /* 0x0000000c000c7825 */ /* 0x000fe200078e020c */
[----:B------:R-:W3:Y:S04]  /*0440*/  LDG.E R10, desc[UR4][R28.64] ;  /* 0x000000041c0a7981 */ /* 0x000ee8000c1e1900 */
[----:B------:R1:W4:Y:S02]  /*0450*/  LDG.E R18, desc[UR4][R12.64] ;  /* 0x000000040c127981 */ /* 0x000324000c1e1900 */
[----:B-1----:R-:W1:Y:S01]  /*0460*/  LDC.64 R12, c[0x0][0x3a0] ;  /* 0x0000e800ff0c7b82 */ /* 0x002e620000000a00 */
[----:B--2---:R-:W-:Y:S02]  /*0470*/  IMAD R20, R21, R19, R20 ;  /* 0x0000001315147224 */ /* 0x004fe400078e0214 */
[----:B-----5:R-:W-:-:S02]  /*0480*/  IMAD R19, R19, R25, R11 ;  /* 0x0000001913137224 */ /* 0x020fc400078e020b */
[----:B0-----:R-:W-:-:S04]  /*0490*/  IMAD.WIDE R14, R9, 0x4, R14 ;  /* 0x00000004090e7825 */ /* 0x001fc800078e020e */
[----:B---3--:R-:W-:Y:S02]  /*04a0*/  IMAD R26, R27, R10, R26 ;  /* 0x0000000a1b1a7224 */ /* 0x008fe400078e021a */
[----:B------:R-:W-:Y:S01]  /*04b0*/  IMAD R23, R10, R24, R23 ;  /* 0x000000180a177224 */ /* 0x000fe200078e0217 */
[----:B------:R-:W-:Y:S01]  /*04c0*/  IADD3 R10, P0, PT, R16, UR10, RZ ;  /* 0x0000000a100a7c10 */ /* 0x000fe2000ff1e0ff */
[----:B----4-:R-:W-:Y:S01]  /*04d0*/  IMAD R21, R21, R18, R26 ;  /* 0x0000001215157224 */ /* 0x010fe200078e021a */
[----:B------:R-:W2:Y:S01]  /*04e0*/  LDG.E R24, desc[UR4][R14.64] ;  /* 0x000000040e187981 */ /* 0x000ea2000c1e1900 */
[----:B-1----:R-:W-:Y:S01]  /*04f0*/  IMAD.WIDE R26, R9, 0x4, R12 ;  /* 0x00000004091a7825 */ /* 0x002fe200078e020c */
[----:B------:R-:W-:-:S03]  /*0500*/  IADD3.X R11, PT, PT, R17, UR11, RZ, P0, !PT ;  /* 0x0000000b110b7c10 */ /* 0x000fc600087fe4ff */
[----:B------:R-:W-:Y:S02]  /*0510*/  IMAD R18, R18, R25, R23 ;  /* 0x0000001912127224 */ /* 0x000fe400078e0217 */
[----:B------:R-:W3:Y:S04]  /*0520*/  LDG.E R23, desc[UR4][R26.64] ;  /* 0x000000041a177981 */ /* 0x000ee8000c1e1900 */
[----:B------:R-:W3:Y:S01]  /*0530*/  LDG.E R13, desc[UR4][R10.64] ;  /* 0x000000040a0d7981 */ /* 0x000ee2000c1e1900 */
[----:B------:R-:W-:-:S06]  /*0540*/  IMAD.WIDE R28, R0, 0x4, R26 ;  /* 0x00000004001c7825 */ /* 0x000fcc00078e021a */
[----:B------:R-:W4:Y:S04]  /*0550*/  LDG.E R29, desc[UR4][R28.64] ;  /* 0x000000041c1d7981 */ /* 0x000f28000c1e1900 */
[----:B------:R-:W4:Y:S01]  /*0560*/  LDG.E R28, desc[UR4][R10.64+0x4] ;  /* 0x000004040a1c7981 */ /* 0x000f22000c1e1900 */
[C---:B---3--:R-:W-:Y:S02]  /*0570*/  IMAD R25, R13.reuse, R23, R8 ;  /* 0x000000170d197224 */ /* 0x048fe400078e0208 */
[----:B--2---:R-:W-:Y:S02]  /*0580*/  IMAD R8, R13, R24, R6 ;  /* 0x000000180d087224 */ /* 0x004fe400078e0206 */
[----:B------:R-:W0:Y:S02]  /*0590*/  LDC.64 R12, c[0x0][0x388] ;  /* 0x0000e200ff0c7b82 */ /* 0x000e240000000a00 */
[----:B0-----:R-:W-:-:S04]  /*05a0*/  IADD3 R12, P0, P1, R16, 0x8, R12 ;  /* 0x00000008100c7810 */ /* 0x001fc8000791e00c */
[----:B------:R-:W-:-:S05]  /*05b0*/  IADD3.X R13, PT, PT, R17, R13, RZ, P0, P1 ;  /* 0x0000000d110d7210 */ /* 0x000fca00007e24ff */
[----:B------:R-:W2:Y:S02]  /*05c0*/  LDG.E R6, desc[UR4][R12.64+-0x8] ;  /* 0xfffff8040c067981 */ /* 0x000ea4000c1e1900 */
[-C--:B--2---:R-:W-:Y:S02]  /*05d0*/  IMAD R7, R23, R6.reuse, R7 ;  /* 0x0000000617077224 */ /* 0x084fe400078e0207 */
[----:B------:R-:W-:Y:S02]  /*05e0*/  IMAD R5, R24, R6, R5 ;  /* 0x0000000618057224 */ /* 0x000fe400078e0205 */
[----:B----4-:R-:W-:Y:S01]  /*05f0*/  IMAD R23, R28, R29, R25 ;  /* 0x0000001d1c177224 */ /* 0x010fe200078e0219 */
[----:B------:R-:W2:Y:S01]  /*0600*/  LDG.E R6, desc[UR4][R12.64+-0x4] ;  /* 0xfffffc040c067981 */ /* 0x000ea2000c1e1900 */
[----:B------:R-:W-:-:S06]  /*0610*/  IMAD.WIDE R24, R0, 0x4, R14 ;  /* 0x0000000400187825 */ /* 0x000fcc00078e020e */
[----:B------:R-:W3:Y:S01]  /*0620*/  LDG.E R25, desc[UR4][R24.64] ;  /* 0x0000000418197981 */ /* 0x000ee2000c1e1900 */
[----:B--2---:R-:W-:-:S03]  /*0630*/  IMAD R7, R29, R6, R7 ;  /* 0x000000061d077224 */ /* 0x004fc600078e0207 */
[----:B------:R-:W2:Y:S01]  /*0640*/  LDG.E R29, desc[UR4][R12.64+0x4] ;  /* 0x000004040c1d7981 */ /* 0x000ea2000c1e1900 */
[----:B---3--:R-:W-:Y:S02]  /*0650*/  IMAD R8, R28, R25, R8 ;  /* 0x000000191c087224 */ /* 0x008fe400078e0208 */
[----:B------:R-:W-:Y:S02]  /*0660*/  IMAD R5, R25, R6, R5 ;  /* 0x0000000619057224 */ /* 0x000fe400078e0205 */
[C-C-:B------:R-:W-:Y:S01]  /*0670*/  IMAD.WIDE R24, R0.reuse, 0x8, R26.reuse ;  /* 0x0000000800187825 */ /* 0x140fe200078e021a */
[----:B------:R-:W3:Y:S05]  /*0680*/  LDG.E R6, desc[UR4][R10.64+0x8] ;  /* 0x000008040a067981 */ /* 0x000eea000c1e1900 */
[----:B------:R-:W3:Y:S04]  /*0690*/  LDG.E R24, desc[UR4][R24.64] ;  /* 0x0000000418187981 */ /* 0x000ee8000c1e1900 */
[----:B------:R-:W4:Y:S04]  /*06a0*/  LDG.E R10, desc[UR4][R10.64+0xc] ;  /* 0x00000c040a0a7981 */ /* 0x000f28000c1e1900 */
[----:B------:R-:W5:Y:S01]  /*06b0*/  LDG.E R11, desc[UR4][R12.64] ;  /* 0x000000040c0b7981 */ /* 0x000f62000c1e1900 */
[----:B------:R-:W-:-:S06]  /*06c0*/  IMAD.WIDE R26, R0, 0xc, R26 ;  /* 0x0000000c001a7825 */ /* 0x000fcc00078e021a */
[----:B------:R-:W2:Y:S01]  /*06d0*/  LDG.E R26, desc[UR4][R26.64] ;  /* 0x000000041a1a7981 */ /* 0x000ea2000c1e1900 */
[----:B---3--:R-:W-:Y:S02]  /*06e0*/  IMAD R23, R6, R24, R23 ;  /* 0x0000001806177224 */ /* 0x008fe400078e0217 */
[----:B-----5:R-:W-:Y:S02]  /*06f0*/  IMAD R7, R24, R11, R7 ;  /* 0x0000000b18077224 */ /* 0x020fe400078e0207 */
[----:B------:R-:W-:-:S04]  /*0700*/  IMAD.WIDE R24, R0, 0x8, R14 ;  /* 0x0000000800187825 */ /* 0x000fc800078e020e */
[----:B------:R-:W-:Y:S01]  /*0710*/  IMAD.WIDE R14, R0, 0xc, R14 ;  /* 0x0000000c000e7825 */ /* 0x000fe200078e020e */
[----:B------:R-:W3:Y:S05]  /*0720*/  LDG.E R28, desc[UR4][R24.64] ;  /* 0x00000004181c7981 */ /* 0x000eea000c1e1900 */
[----:B------:R-:W5:Y:S01]  /*0730*/  LDG.E R15, desc[UR4][R14.64] ;  /* 0x000000040e0f7981 */ /* 0x000f62000c1e1900 */
[----:B------:R-:W-:-:S04]  /*0740*/  IADD3 R22, PT, PT, R22, 0x4, RZ ;  /* 0x0000000416167810 */ /* 0x000fc80007ffe0ff */
[----:B------:R-:W-:Y:S02]  /*0750*/  ISETP.NE.AND P0, PT, R22, RZ, PT ;  /* 0x000000ff1600720c */ /* 0x000fe40003f05270 */
[----:B------:R-:W-:Y:S01]  /*0760*/  IADD3 R16, P1, PT, R16, 0x10, RZ ;  /* 0x0000001010107810 */ /* 0x000fe20007f3e0ff */
[----:B--2---:R-:W-:Y:S01]  /*0770*/  IMAD R7, R26, R29, R7 ;  /* 0x0000001d1a077224 */ /* 0x004fe200078e0207 */
[----:B------:R-:W-:Y:S02]  /*0780*/  LEA R9, R0, R9, 0x2 ;  /* 0x0000000900097211 */ /* 0x000fe400078e10ff */
[----:B------:R-:W-:Y:S01]  /*0790*/  IADD3.X R17, PT, PT, RZ, R17, RZ, P1, !PT ;  /* 0x00000011ff117210 */ /* 0x000fe20000ffe4ff */
[----:B---3--:R-:W-:Y:S02]  /*07a0*/  IMAD R6, R6, R28, R8 ;  /* 0x0000001c06067224 */ /* 0x008fe400078e0208 */
[----:B------:R-:W-:Y:S02]  /*07b0*/  IMAD R28, R28, R11, R5 ;  /* 0x0000000b1c1c7224 */ /* 0x000fe400078e0205 */
[----:B----4-:R-:W-:-:S02]  /*07c0*/  IMAD R8, R10, R26, R23 ;  /* 0x0000001a0a087224 */ /* 0x010fc400078e0217 */
[----:B-----5:R-:W-:Y:S02]  /*07d0*/  IMAD R6, R10, R15, R6 ;  /* 0x0000000f0a067224 */ /* 0x020fe400078e0206 */
[----:B------:R-:W-:Y:S01]  /*07e0*/  IMAD R5, R15, R29, R28 ;  /* 0x0000001d0f057224 */ /* 0x000fe200078e021c */
[----:B------:R-:W-:Y:S06]  /*07f0*/  @P0 BRA `(.L_x_1) ;  /* 0xfffffff800700947 */ /* 0x000fec000383ffff */
.L_x_0:
[----:B------:R-:W-:-:S04]  /*0800*/  LOP3.LUT R10, R0, 0x3, RZ, 0xc0, !PT ;  /* 0x00000003000a7812 */ /* 0x000fc800078ec0ff */
[----:B------:R-:W-:-:S13]  /*0810*/  ISETP.NE.AND P0, PT, R10, RZ, PT ;  /* 0x000000ff0a00720c */ /* 0x000fda0003f05270 */
[----:B------:R-:W-:Y:S05]  /*0820*/  @!P0 BRA `(.L_x_2) ;  /* 0x0000000400b08947 */ /* 0x000fea0003800000 */
[----:B------:R-:W-:Y:S02]  /*0830*/  ISETP.NE.AND P1, PT, R10, 0x1, PT ;  /* 0x000000010a00780c */ /* 0x000fe40003f25270 */
[----:B------:R-:W-:-:S04]  /*0840*/  LOP3.LUT R9, R0, 0x1, RZ, 0xc0, !PT ;  /* 0x0000000100097812 */ /* 0x000fc800078ec0ff */
[----:B------:R-:W-:-:S07]  /*0850*/  ISETP.NE.U32.AND P0, PT, R9, 0x1, PT ;  /* 0x000000010900780c */ /* 0x000fce0003f05070 */
[----:B------:R-:W-:Y:S06]  /*0860*/  @!P1 BRA `(.L_x_3) ;  /* 0x0000000400149947 */ /* 0x000fec0003800000 */
[----:B------:R-:W1:Y:S01]  /*0870*/  LDC.64 R24, c[0x0][0x390] ;  /* 0x0000e400ff187b82 */ /* 0x000e620000000a00 */
[----:B------:R-:W-:Y:S01]  /*0880*/  IADD3 R22, PT, PT, R3, R4, RZ ;  /* 0x0000000403167210 */ /* 0x000fe20007ffe0ff */
[----:B------:R-:W-:-:S06]  /*0890*/  IMAD R10, R4, R0, R2 ;  /* 0x00000000040a7224 */ /* 0x000fcc00078e0202 */
[----:B------:R-:W2:Y:S08]  /*08a0*/  LDC.64 R16, c[0x0][0x3b0] ;  /* 0x0000ec00ff107b82 */ /* 0x000eb00000000a00 */
[----:B------:R-:W3:Y:S08]  /*08b0*/  LDC.64 R12, c[0x0][0x380] ;  /* 0x0000e000ff0c7b82 */ /* 0x000ef00000000a00 */
[----:B------:R-:W4:Y:S01]  /*08c0*/  LDC.64 R14, c[0x0][0x3b8] ;  /* 0x0000ee00ff0e7b82 */ /* 0x000f220000000a00 */
[----:B-1----:R-:W-:Y:S01]  /*08d0*/  IMAD.WIDE.U32 R24, R22, 0x4, R24 ;  /* 0x0000000416187825 */ /* 0x002fe200078e0018 */
[----:B------:R-:W-:Y:S01]  /*08e0*/  IADD3 R9, P1, PT, R3, R4, RZ ;  /* 0x0000000403097210 */ /* 0x000fe20007f3e0ff */
[----:B------:R-:W1:Y:S03]  /*08f0*/  LDCU.128 UR8, c[0x0][0x390] ;  /* 0x00007200ff0877ac */ /* 0x000e660008000c00 */
[----:B0-----:R-:W5:Y:S01]  /*0900*/  LDG.E R27, desc[UR4][R24.64] ;  /* 0x00000004181b7981 */ /* 0x001f62000c1e1900 */
[----:B------:R-:W0:Y:S01]  /*0910*/  LDCU.128 UR12, c[0x0][0x380] ;  /* 0x00007000ff0c77ac */ /* 0x000e220008000c00 */
[----:B--2---:R-:W-:Y:S01]  /*0920*/  IMAD.WIDE R16, R10, 0x4, R16 ;  /* 0x000000040a107825 */ /* 0x004fe200078e0210 */
[----:B------:R-:W2:Y:S03]  /*0930*/  LDC.64 R30, c[0x0][0x398] ;  /* 0x0000e600ff1e7b82 */ /* 0x000ea60000000a00 */
[----:B---3--:R-:W-:Y:S01]  /*0940*/  IMAD.WIDE.U32 R12, R22, 0x4, R12 ;  /* 0x00000004160c7825 */ /* 0x008fe200078e000c */
[----:B------:R-:W3:Y:S04]  /*0950*/  LDG.E R24, desc[UR4][R16.64] ;  /* 0x0000000410187981 */ /* 0x000ee8000c1e1900 */
[----:B------:R1:W3:Y:S01]  /*0960*/  LDG.E R23, desc[UR4][R12.64] ;  /* 0x000000040c177981 */ /* 0x0002e2000c1e1900 */
[----:B----4-:R-:W-:-:S05]  /*0970*/  IMAD.WIDE R14, R10, 0x4, R14 ;  /* 0x000000040a0e7825 */ /* 0x010fca00078e020e */
[----:B------:R4:W5:Y:S01]  /*0980*/  LDG.E R26, desc[UR4][R14.64] ;  /* 0x000000040e1a7981 */ /* 0x000962000c1e1900 */
[----:B------:R-:W-:Y:S02]  /*0990*/  IADD3.X R28, PT, PT, RZ, RZ, RZ, P1, !PT ;  /* 0x000000ffff1c7210 */ /* 0x000fe40000ffe4ff */
[C---:B------:R-:W-:Y:S02]  /*09a0*/  SHF.L.U32 R11, R9.reuse, 0x2, RZ ;  /* 0x00000002090b7819 */ /* 0x040fe400000006ff */
[----:B------:R-:W-:Y:S02]  /*09b0*/  SHF.L.U64.HI R9, R9, 0x2, R28 ;  /* 0x0000000209097819 */ /* 0x000fe4000001021c */
[----:B------:R-:W0:Y:S01]  /*09c0*/  LDC.64 R28, c[0x0][0x388] ;  /* 0x0000e200ff1c7b82 */ /* 0x000e220000000a00 */
[----:B--2---:R-:W-:Y:S01]  /*09d0*/  IMAD.WIDE.U32 R30, R22, 0x4, R30 ;  /* 0x00000004161e7825 */ /* 0x004fe200078e001e */
[----:B-1----:R-:W-:-:S04]  /*09e0*/  IADD3 R12, P1, PT, R11, UR8, RZ ;  /* 0x000000080b0c7c10 */ /* 0x002fc8000ff3e0ff */
[----:B------:R-:W-:Y:S01]  /*09f0*/  IADD3.X R13, PT, PT, R9, UR9, RZ, P1, !PT ;  /* 0x00000009090d7c10 */ /* 0x000fe20008ffe4ff */
[----:B----4-:R-:W-:-:S05]  /*0a00*/  IMAD.WIDE R14, R0, 0x4, R14 ;  /* 0x00000004000e7825 */ /* 0x010fca00078e020e */
[----:B------:R-:W2:Y:S01]  /*0a10*/  LDG.E R13, desc[UR4][R12.64+0x4] ;  /* 0x000004040c0d7981 */ /* 0x000ea2000c1e1900 */
[-C--:B---3--:R-:W-:Y:S02]  /*0a20*/  IMAD R19, R24, R23.reuse, R19 ;  /* 0x0000001718137224 */ /* 0x088fe400078e0213 */
[----:B-----5:R-:W-:Y:S02]  /*0a30*/  IMAD R18, R26, R23, R18 ;  /* 0x000000171a127224 */ /* 0x020fe400078e0212 */
[----:B0-----:R-:W-:Y:S02]  /*0a40*/  IMAD.WIDE.U32 R22, R22, 0x4, R28 ;  /* 0x0000000416167825 */ /* 0x001fe400078e001c */
[----:B------:R-:W0:Y:S02]  /*0a50*/  LDC.64 R28, c[0x0][0x3a0] ;  /* 0x0000e800ff1c7b82 */ /* 0x000e240000000a00 */
[----:B------:R-:W-:Y:S01]  /*0a60*/  IMAD R20, R27, R24, R20 ;  /* 0x000000181b147224 */ /* 0x000fe200078e0214 */
[----:B------:R-:W-:Y:S01]  /*0a70*/  IADD3 R24, P1, PT, R11, UR12, RZ ;  /* 0x0000000c0b187c10 */ /* 0x000fe2000ff3e0ff */
[----:B------:R-:W-:Y:S01]  /*0a80*/  IMAD R21, R27, R26, R21 ;  /* 0x0000001a1b157224 */ /* 0x000fe200078e0215 */
[----:B------:R-:W3:Y:S02]  /*0a90*/  LDG.E R22, desc[UR4][R22.64] ;  /* 0x0000000416167981 */ /* 0x000ee4000c1e1900 */
[----:B------:R-:W-:-:S05]  /*0aa0*/  IADD3.X R25, PT, PT, R9, UR13, RZ, P1, !PT ;  /* 0x0000000d09197c10 */ /* 0x000fca0008ffe4ff */
[----:B------:R-:W4:Y:S04]  /*0ab0*/  LDG.E R12, desc[UR4][R24.64+0x4] ;  /* 0x00000404180c7981 */ /* 0x000f28000c1e1900 */
[----:B------:R1:W2:Y:S01]  /*0ac0*/  LDG.E R25, desc[UR4][R14.64] ;  /* 0x000000040e197981 */ /* 0x0002a2000c1e1900 */
[----:B0-----:R-:W-:-:S04]  /*0ad0*/  IMAD.WIDE R28, R10, 0x4, R28 ;  /* 0x000000040a1c7825 */ /* 0x001fc800078e021c */
[C---:B------:R-:W-:Y:S01]  /*0ae0*/  IMAD.WIDE R26, R0.reuse, 0x4, R16 ;  /* 0x00000004001a7825 */ /* 0x040fe200078e0210 */
[----:B------:R-:W3:Y:S03]  /*0af0*/  LDG.E R23, desc[UR4][R28.64] ;  /* 0x000000041c177981 */ /* 0x000ee6000c1e1900 */
[----:B-1----:R-:W-:Y:S01]  /*0b00*/  IMAD.WIDE R14, R0, 0x4, R28 ;  /* 0x00000004000e7825 */ /* 0x002fe200078e021c */
[----:B------:R-:W-:Y:S01]  /*0b10*/  IADD3 R16, P1, PT, R11, UR10, RZ ;  /* 0x0000000a0b107c10 */ /* 0x000fe2000ff3e0ff */
[----:B------:R-:W5:Y:S04]  /*0b20*/  LDG.E R26, desc[UR4][R26.64] ;  /* 0x000000041a1a7981 */ /* 0x000f68000c1e1900 */
[----:B------:R0:W5:Y:S02]  /*0b30*/  LDG.E R24, desc[UR4][R14.64] ;  /* 0x000000040e187981 */ /* 0x000164000c1e1900 */
[----:B0-----:R-:W0:Y:S01]  /*0b40*/  LDC.64 R14, c[0x0][0x3a8] ;  /* 0x0000ea00ff0e7b82 */ /* 0x001e220000000a00 */
[----:B------:R-:W-:-:S05]  /*0b50*/  IADD3.X R17, PT, PT, R9, UR11, RZ, P1, !PT ;  /* 0x0000000b09117c10 */ /* 0x000fca0008ffe4ff */
[----:B------:R-:W5:Y:S04]  /*0b60*/  LDG.E R16, desc[UR4][R16.64+0x4] ;  /* 0x0000040410107981 */ /* 0x000f68000c1e1900 */
[----:B------:R-:W5:Y:S01]  /*0b70*/  LDG.E R17, desc[UR4][R30.64] ;  /* 0x000000041e117981 */ /* 0x000f62000c1e1900 */
[----:B0-----:R-:W-:Y:S01]  /*0b80*/  IMAD.WIDE R14, R10, 0x4, R14 ;  /* 0x000000040a0e7825 */ /* 0x001fe200078e020e */
[----:B------:R-:W-:-:S04]  /*0b90*/  IADD3 R10, P1, PT, R11, UR14, RZ ;  /* 0x0000000e0b0a7c10 */ /* 0x000fc8000ff3e0ff */
[----:B------:R-:W-:Y:S02]  /*0ba0*/  IADD3.X R11, PT, PT, R9, UR15, RZ, P1, !PT ;  /* 0x0000000f090b7c10 */ /* 0x000fe40008ffe4ff */
[----:B------:R0:W5:Y:S04]  /*0bb0*/  LDG.E R9, desc[UR4][R14.64] ;  /* 0x000000040e097981 */ /* 0x000168000c1e1900 */
[----:B------:R-:W5:Y:S01]  /*0bc0*/  LDG.E R11, desc[UR4][R10.64+0x4] ;  /* 0x000004040a0b7981 */ /* 0x000f62000c1e1900 */
[----:B0-----:R-:W-:-:S05]  /*0bd0*/  IMAD.WIDE R14, R0, 0x4, R14 ;  /* 0x00000004000e7825 */ /* 0x001fca00078e020e */
[----:B------:R-:W5:Y:S01]  /*0be0*/  LDG.E R27, desc[UR4][R14.64] ;  /* 0x000000040e1b7981 */ /* 0x000f62000c1e1900 */
[----:B------:R-:W-:Y:S01]  /*0bf0*/  IADD3 R4, PT, PT, R4, 0x2, RZ ;  /* 0x0000000204047810 */ /* 0x000fe20007ffe0ff */
[----:B--2---:R-:W-:Y:S02]  /*0c00*/  IMAD R21, R13, R25, R21 ;  /* 0x000000190d157224 */ /* 0x004fe400078e0215 */
[----:B----4-:R-:W-:Y:S02]  /*0c10*/  IMAD R18, R25, R12, R18 ;  /* 0x0000000c19127224 */ /* 0x010fe400078e0212 */
[----:B---3--:R-:W-:Y:S02]  /*0c20*/  IMAD R7, R23, R22, R7 ;  /* 0x0000001617077224 */ /* 0x008fe400078e0207 */
[----:B-----5:R-:W-:Y:S02]  /*0c30*/  IMAD R20, R13, R26, R20 ;  /* 0x0000001a0d147224 */ /* 0x020fe400078e0214 */
[----:B------:R-:W-:-:S02]  /*0c40*/  IMAD R19, R26, R12, R19 ;  /* 0x0000000c1a137224 */ /* 0x000fc400078e0213 */
[----:B------:R-:W-:-:S04]  /*0c50*/  IMAD R13, R17, R23, R8 ;  /* 0x00000017110d7224 */ /* 0x000fc800078e0208 */
[----:B------:R-:W-:Y:S02]  /*0c60*/  IMAD R8, R16, R24, R13 ;  /* 0x0000001810087224 */ /* 0x000fe400078e020d */
[----:B------:R-:W-:Y:S02]  /*0c70*/  IMAD R6, R17, R9, R6 ;  /* 0x0000000911067224 */ /* 0x000fe400078e0206 */
[----:B------:R-:W-:Y:S02]  /*0c80*/  IMAD R22, R9, R22, R5 ;  /* 0x0000001609167224 */ /* 0x000fe400078e0205 */
[----:B------:R-:W-:Y:S02]  /*0c90*/  IMAD R7, R24, R11, R7 ;  /* 0x0000000b18077224 */ /* 0x000fe400078e0207 */
[----:B------:R-:W-:Y:S02]  /*0ca0*/  IMAD R6, R16, R27, R6 ;  /* 0x0000001b10067224 */ /* 0x000fe400078e0206 */
[----:B------:R-:W-:-:S07]  /*0cb0*/  IMAD R5, R27, R11, R22 ;  /* 0x0000000b1b057224 */ /* 0x000fce00078e0216 */
.L_x_3:
[----:B------:R-:W-:Y:S05]  /*0cc0*/  @P0 BRA `(.L_x_2) ;  /* 0x0000000000880947 */ /* 0x000fea0003800000 */
[----:B------:R-:W1:Y:S01]  /*0cd0*/  LDC.64 R10, c[0x0][0x3b0] ;  /* 0x0000ec00ff0a7b82 */ /* 0x000e620000000a00 */
[----:B------:R-:W-:Y:S01]  /*0ce0*/  IMAD R26, R4, R0, R2 ;  /* 0x00000000041a7224 */ /* 0x000fe200078e0202 */
[----:B------:R-:W-:-:S06]  /*0cf0*/  IADD3 R9, PT, PT, R3, R4, RZ ;  /* 0x0000000403097210 */ /* 0x000fcc0007ffe0ff */
[----:B------:R-:W2:Y:S08]  /*0d00*/  LDC.64 R12, c[0x0][0x390] ;  /* 0x0000e400ff0c7b82 */ /* 0x000eb00000000a00 */
[----:B------:R-:W3:Y:S01]  /*0d10*/  LDC.64 R24, c[0x0][0x3b8] ;  /* 0x0000ee00ff187b82 */ /* 0x000ee20000000a00 */
[----:B-1----:R-:W-:-:S07]  /*0d20*/  IMAD.WIDE R10, R26, 0x4, R10 ;  /* 0x000000041a0a7825 */ /* 0x002fce00078e020a */
[----:B------:R-:W1:Y:S01]  /*0d30*/  LDC.64 R22, c[0x0][0x380] ;  /* 0x0000e000ff167b82 */ /* 0x000e620000000a00 */
[----:B0-----:R0:W4:Y:S01]  /*0d40*/  LDG.E R0, desc[UR4][R10.64] ;  /* 0x000000040a007981 */ /* 0x001122000c1e1900 */
[----:B--2---:R-:W-:-:S06]  /*0d50*/  IMAD.WIDE.U32 R28, R9, 0x4, R12 ;  /* 0x00000004091c7825 */ /* 0x004fcc00078e000c */
[----:B------:R-:W2:Y:S01]  /*0d60*/  LDC.64 R14, c[0x0][0x3a8] ;  /* 0x0000ea00ff0e7b82 */ /* 0x000ea20000000a00 */
[----:B------:R-:W4:Y:S07]  /*0d70*/  LDG.E R4, desc[UR4][R28.64] ;  /* 0x000000041c047981 */ /* 0x000f2e000c1e1900 */
[----:B0-----:R-:W0:Y:S08]  /*0d80*/  LDC.64 R10, c[0x0][0x3a0] ;  /* 0x0000e800ff0a7b82 */ /* 0x001e300000000a00 */
[----:B------:R-:W5:Y:S08]  /*0d90*/  LDC.64 R12, c[0x0][0x398] ;  /* 0x0000e600ff0c7b82 */ /* 0x000f700000000a00 */
[----:B------:R-:W5:Y:S01]  /*0da0*/  LDC.64 R16, c[0x0][0x388] ;  /* 0x0000e200ff107b82 */ /* 0x000f620000000a00 */
[----:B---3--:R-:W-:-:S04]  /*0db0*/  IMAD.WIDE R24, R26, 0x4, R24 ;  /* 0x000000041a187825 */ /* 0x008fc800078e0218 */
[C---:B-1----:R-:W-:Y:S02]  /*0dc0*/  IMAD.WIDE.U32 R22, R9.reuse, 0x4, R22 ;  /* 0x0000000409167825 */ /* 0x042fe400078e0016 */
[----:B------:R-:W3:Y:S02]  /*0dd0*/  LDG.E R24, desc[UR4][R24.64] ;  /* 0x0000000418187981 */ /* 0x000ee4000c1e1900 */
[C---:B0-----:R-:W-:Y:S02]  /*0de0*/  IMAD.WIDE R10, R26.reuse, 0x4, R10 ;  /* 0x000000041a0a7825 */ /* 0x041fe400078e020a */
[----:B------:R-:W3:Y:S02]  /*0df0*/  LDG.E R23, desc[UR4][R22.64] ;  /* 0x0000000416177981 */ /* 0x000ee4000c1e1900 */
[----:B--2---:R-:W-:Y:S02]  /*0e00*/  IMAD.WIDE R14, R26, 0x4, R14 ;  /* 0x000000041a0e7825 */ /* 0x004fe400078e020e */
[----:B------:R-:W2:Y:S02]  /*0e10*/  LDG.E R10, desc[UR4][R10.64] ;  /* 0x000000040a0a7981 */ /* 0x000ea4000c1e1900 */
[----:B-----5:R-:W-:-:S02]  /*0e20*/  IMAD.WIDE.U32 R12, R9, 0x4, R12 ;  /* 0x00000004090c7825 */ /* 0x020fc400078e000c */
[----:B------:R-:W5:Y:S04]  /*0e30*/  LDG.E R14, desc[UR4][R14.64] ;  /* 0x000000040e0e7981 */ /* 0x000f68000c1e1900 */
[----:B------:R-:W2:Y:S01]  /*0e40*/  LDG.E R13, desc[UR4][R12.64] ;  /* 0x000000040c0d7981 */ /* 0x000ea2000c1e1900 */
[----:B------:R-:W-:-:S06]  /*0e50*/  IMAD.WIDE.U32 R16, R9, 0x4, R16 ;  /* 0x0000000409107825 */ /* 0x000fcc00078e0010 */
[----:B------:R-:W5:Y:S01]  /*0e60*/  LDG.E R16, desc[UR4][R16.64] ;  /* 0x0000000410107981 */ /* 0x000f62000c1e1900 */
[C---:B----4-:R-:W-:Y:S02]  /*0e70*/  IMAD R20, R4.reuse, R0, R20 ;  /* 0x0000000004147224 */ /* 0x050fe400078e0214 */
[----:B---3--:R-:W-:Y:S02]  /*0e80*/  IMAD R21, R4, R24, R21 ;  /* 0x0000001804157224 */ /* 0x008fe400078e0215 */
[-C--:B------:R-:W-:Y:S02]  /*0e90*/  IMAD R19, R0, R23.reuse, R19 ;  /* 0x0000001700137224 */ /* 0x080fe400078e0213 */
[----:B------:R-:W-:Y:S02]  /*0ea0*/  IMAD R18, R24, R23, R18 ;  /* 0x0000001718127224 */ /* 0x000fe400078e0212 */
[C---:B--2---:R-:W-:Y:S02]  /*0eb0*/  IMAD R8, R13.reuse, R10, R8 ;  /* 0x0000000a0d087224 */ /* 0x044fe400078e0208 */
[----:B-----5:R-:W-:-:S02]  /*0ec0*/  IMAD R6, R13, R14, R6 ;  /* 0x0000000e0d067224 */ /* 0x020fc400078e0206 */
[-C--:B------:R-:W-:Y:S02]  /*0ed0*/  IMAD R7, R10, R16.reuse, R7 ;  /* 0x000000100a077224 */ /* 0x080fe400078e0207 */
[----:B------:R-:W-:-:S07]  /*0ee0*/  IMAD R5, R14, R16, R5 ;  /* 0x000000100e057224 */ /* 0x000fce00078e0205 */
.L_x_2:
[----:B------:R-:W1:Y:S01]  /*0ef0*/  LDC.64 R28, c[0x0][0x3d0] ;  /* 0x0000f400ff1c7b82 */ /* 0x000e620000000a00 */
[----:B------:R-:W-:-:S07]  /*0f00*/  IADD3 R2, PT, PT, R2, R3, RZ ;  /* 0x0000000302027210 */ /* 0x000fce0007ffe0ff */
[----:B------:R-:W2:Y:S08]  /*0f10*/  LDC.64 R26, c[0x0][0x3d8] ;  /* 0x0000f600ff1a7b82 */ /* 0x000eb00000000a00 */
[----:B------:R-:W3:Y:S08]  /*0f20*/  LDC.64 R24, c[0x0][0x3c0] ;  /* 0x0000f000ff187b82 */ /* 0x000ef00000000a00 */
[----:B------:R-:W4:Y:S01]  /*0f30*/  LDC.64 R22, c[0x0][0x3c8] ;  /* 0x0000f200ff167b82 */ /* 0x000f220000000a00 */
[----:B-1----:R-:W-:-:S05]  /*0f40*/  IMAD.WIDE R28, R2, 0x4, R28 ;  /* 0x00000004021c7825 */ /* 0x002fca00078e021c */
[----:B0-----:R-:W-:Y:S02]  /*0f50*/  STG.E desc[UR4][R28.64], R20 ;  /* 0x000000141c007986 */ /* 0x001fe4000c101904 */
[----:B------:R-:W0:Y:S01]  /*0f60*/  LDC.64 R10, c[0x0][0x3f0] ;  /* 0x0000fc00ff0a7b82 */ /* 0x000e220000000a00 */
[----:B--2---:R-:W-:-:S05]  /*0f70*/  IMAD.WIDE R26, R2, 0x4, R26 ;  /* 0x00000004021a7825 */ /* 0x004fca00078e021a */
[----:B------:R-:W-:Y:S02]  /*0f80*/  STG.E desc[UR4][R26.64], R21 ;  /* 0x000000151a007986 */ /* 0x000fe4000c101904 */
[----:B------:R-:W1:Y:S01]  /*0f90*/  LDC.64 R12, c[0x0][0x3e0] ;  /* 0x0000f800ff0c7b82 */ /* 0x000e620000000a00 */
[----:B---3--:R-:W-:-:S05]  /*0fa0*/  IMAD.WIDE R24, R2, 0x4, R24 ;  /* 0x0000000402187825 */ /* 0x008fca00078e0218 */
[----:B------:R-:W-:Y:S02]  /*0fb0*/  STG.E desc[UR4][R24.64], R19 ;  /* 0x0000001318007986 */ /* 0x000fe4000c101904 */
[----:B------:R-:W2:Y:S01]  /*0fc0*/  LDC.64 R14, c[0x0][0x3e8] ;  /* 0x0000fa00ff0e7b82 */ /* 0x000ea20000000a00 */
[----:B----4-:R-:W-:-:S05]  /*0fd0*/  IMAD.WIDE R22, R2, 0x4, R22 ;  /* 0x0000000402167825 */ /* 0x010fca00078e0216 */
[----:B------:R-:W-:Y:S02]  /*0fe0*/  STG.E desc[UR4][R22.64], R18 ;  /* 0x0000001216007986 */ /* 0x000fe4000c101904 */
[----:B------:R-:W3:Y:S01]  /*0ff0*/  LDC.64 R16, c[0x0][0x3f8] ;  /* 0x0000fe00ff107b82 */ /* 0x000ee20000000a00 */
[----:B0-----:R-:W-:-:S05]  /*1000*/  IMAD.WIDE R10, R2, 0x4, R10 ;  /* 0x00000004020a7825 */ /* 0x001fca00078e020a */
[----:B------:R-:W-:Y:S01]  /*1010*/  STG.E desc[UR4][R10.64], R8 ;  /* 0x000000080a007986 */ /* 0x000fe2000c101904 */
[----:B-1----:R-:W-:-:S05]  /*1020*/  IMAD.WIDE R12, R2, 0x4, R12 ;  /* 0x00000004020c7825 */ /* 0x002fca00078e020c */
[----:B------:R-:W-:Y:S01]  /*1030*/  STG.E desc[UR4][R12.64], R7 ;  /* 0x000000070c007986 */ /* 0x000fe2000c101904 */
[----:B--2---:R-:W-:-:S05]  /*1040*/  IMAD.WIDE R14, R2, 0x4, R14 ;  /* 0x00000004020e7825 */ /* 0x004fca00078e020e */
[----:B------:R0:W-:Y:S01]  /*1050*/  STG.E desc[UR4][R14.64], R5 ;  /* 0x000000050e007986 */ /* 0x0001e2000c101904 */
[----:B---3--:R-:W-:-:S05]  /*1060*/  IMAD.WIDE R16, R2, 0x4, R16 ;  /* 0x0000000402107825 */ /* 0x008fca00078e0210 */
[----:B------:R1:W-:Y:S01]  /*1070*/  STG.E desc[UR4][R16.64], R6 ;  /* 0x0000000610007986 */ /* 0x0003e2000c101904 */
[----:B------:R-:W-:Y:S06]  /*1080*/  BAR.SYNC.DEFER_BLOCKING 0x0 ;  /* 0x0000000000007b1d */ /* 0x000fec0000010000 */
[----:B------:R-:W2:Y:S04]  /*1090*/  LDG.E R0, desc[UR4][R10.64] ;  /* 0x000000040a007981 */ /* 0x000ea8000c1e1900 */
[----:B------:R-:W2:Y:S02]  /*10a0*/  LDG.E R3, desc[UR4][R28.64] ;  /* 0x000000041c037981 */ /* 0x000ea4000c1e1900 */
[----:B--2---:R-:W-:-:S05]  /*10b0*/  IADD3 R3, PT, PT, R0, R3, RZ ;  /* 0x0000000300037210 */ /* 0x004fca0007ffe0ff */
[----:B------:R-:W-:Y:S04]  /*10c0*/  STG.E desc[UR4][R28.64], R3 ;  /* 0x000000031c007986 */ /* 0x000fe8000c101904 */
[----:B------:R-:W2:Y:S04]  /*10d0*/  LDG.E R0, desc[UR4][R12.64] ;  /* 0x000000040c007981 */ /* 0x000ea8000c1e1900 */
[----:B------:R-:W2:Y:S02]  /*10e0*/  LDG.E R9, desc[UR4][R24.64] ;  /* 0x0000000418097981 */ /* 0x000ea4000c1e1900 */
[----:B--2---:R-:W-:-:S05]  /*10f0*/  IADD3 R9, PT, PT, R0, R9, RZ ;  /* 0x0000000900097210 */ /* 0x004fca0007ffe0ff */
[----:B------:R-:W-:Y:S04]  /*1100*/  STG.E desc[UR4][R24.64], R9 ;  /* 0x0000000918007986 */ /* 0x000fe8000c101904 */
[----:B0-----:R-:W2:Y:S04]  /*1110*/  LDG.E R14, desc[UR4][R14.64] ;  /* 0x000000040e0e7981 */ /* 0x001ea8000c1e1900 */
[----:B------:R-:W2:Y:S02]  /*1120*/  LDG.E R5, desc[UR4][R22.64] ;  /* 0x0000000416057981 */ /* 0x000ea4000c1e1900 */
[----:B--2---:R-:W-:-:S05]  /*1130*/  IADD3 R5, PT, PT, R14, R5, RZ ;  /* 0x000000050e057210 */ /* 0x004fca0007ffe0ff */
[----:B------:R-:W-:Y:S04]  /*1140*/  STG.E desc[UR4][R22.64], R5 ;  /* 0x0000000516007986 */ /* 0x000fe8000c101904 */
[----:B-1----:R-:W2:Y:S04]  /*1150*/  LDG.E R16, desc[UR4][R16.64] ;  /* 0x0000000410107981 */ /* 0x002ea8000c1e1900 */
[----:B------:R-:W2:Y:S02]  /*1160*/  LDG.E R7, desc[UR4][R26.64] ;  /* 0x000000041a077981 */ /* 0x000ea4000c1e1900 */
[----:B--2---:R-:W-:-:S05]  /*1170*/  IADD3 R7, PT, PT, R16, R7, RZ ;  /* 0x0000000710077210 */ /* 0x004fca0007ffe0ff */
[----:B------:R-:W-:Y:S01]  /*1180*/  STG.E desc[UR4][R26.64], R7 ;  /* 0x000000071a007986 */ /* 0x000fe2000c101904 */
[----:B------:R-:W-:Y:S05]  /*1190*/  EXIT ;  /* 0x000000000000794d */ /* 0x000fea0003800000 */
.L_x_4:
[----:B------:R-:W-:-:S00]  /*11a0*/  BRA `(.L_x_4) ;  /* 0xfffffffc00fc7947 */ /* 0x000fc0000383ffff */
[----:B------:R-:W-:-:S00]  /*11b0*/  NOP ;  /* 0x0000000000007918 */ /* 0x000fc00000000000 */
        /* <DEDUP_REMOVED lines=12> */
.L_x_5:


//--------------------- .nv.shared.reserved.0     --------------------------
	.section	.nv.shared.reserved.0,"aw",@nobits
	.weak		__nv_reservedSMEM_offset_0_alias
	.size		__nv_reservedSMEM_offset_0_alias, 0, 64
	.other		__nv_reservedSMEM_offset_0_alias,@"STO_CUDA_RESERVED_SHARED STV_DEFAULT"
__nv_reservedSMEM_offset_0_alias:
	.zero		0
	.zero		64


//--------------------- .nv.constant0._Z13matrixMultGPUPiS_S_S_S_S_S_S_S_S_S_S_S_S_S_S_i --------------------------
	.section	.nv.constant0._Z13matrixMultGPUPiS_S_S_S_S_S_S_S_S_S_S_S_S_S_S_i,"a",@progbits
	.sectionflags	@""
	.align	4
.nv.constant0._Z13matrixMultGPUPiS_S_S_S_S_S_S_S_S_S_S_S_S_S_S_i:
	.zero		1028


//--------------------- SYMBOLS --------------------------

	.type		.nv.reservedSmem.offset0,@object
	.size		.nv.reservedSmem.offset0,0x4
